	.headerflags	@"EF_CUDA_TEXMODE_UNIFIED EF_CUDA_64BIT_ADDRESS EF_CUDA_ACCELERATORS EF_CUDA_SM90 EF_CUDA_VIRTUAL_SM(EF_CUDA_SM90)"
	.elftype	@"ET_EXEC"


//--------------------- .nv.info                  --------------------------
	.section	.nv.info,"",@"SHT_CUDA_INFO"
	.align	4


	//----- nvinfo : EIATTR_REGCOUNT
	.align		4
        /*0000*/ 	.byte	0x04, 0x2f
        /*0002*/ 	.short	(.L_1 - .L_0)
	.align		4
.L_0:
        /*0004*/ 	.word	index@(triton_poi_fused_convolution_relu_2)
        /*0008*/ 	.word	0x00000038


	//----- nvinfo : EIATTR_MIN_STACK_SIZE
	.align		4
.L_1:
        /*000c*/ 	.byte	0x04, 0x12
        /*000e*/ 	.short	(.L_3 - .L_2)
	.align		4
.L_2:
        /*0010*/ 	.word	index@(triton_poi_fused_convolution_relu_2)
        /*0014*/ 	.word	0x00000000


	//----- nvinfo : EIATTR_FRAME_SIZE
	.align		4
.L_3:
        /*0018*/ 	.byte	0x04, 0x11
        /*001a*/ 	.short	(.L_5 - .L_4)
	.align		4
.L_4:
        /*001c*/ 	.word	index@(triton_poi_fused_convolution_relu_2)
        /*0020*/ 	.word	0x00000000


	//----- nvinfo : EIATTR_MIN_STACK_SIZE
	.align		4
.L_5:
        /*0024*/ 	.byte	0x04, 0x12
        /*0026*/ 	.short	(.L_7 - .L_6)
	.align		4
.L_6:
        /*0028*/ 	.word	index@(triton_poi_fused_convolution_relu_2)
        /*002c*/ 	.word	0x00000000
.L_7:


//--------------------- .nv.info.triton_poi_fused_convolution_relu_2 --------------------------
	.section	.nv.info.triton_poi_fused_convolution_relu_2,"",@"SHT_CUDA_INFO"
	.sectionflags	@""
	.align	4


	//----- nvinfo : EIATTR_CUDA_API_VERSION
	.align		4
        /*0000*/ 	.byte	0x04, 0x37
        /*0002*/ 	.short	(.L_9 - .L_8)
.L_8:
        /*0004*/ 	.word	0x0000007c


	//----- nvinfo : EIATTR_KPARAM_INFO
	.align		4
.L_9:
        /*0008*/ 	.byte	0x04, 0x17
        /*000a*/ 	.short	(.L_11 - .L_10)
.L_10:
        /*000c*/ 	.word	0x00000000
        /*0010*/ 	.short	0x0005
        /*0012*/ 	.short	0x0024
        /*0014*/ 	.byte	0x00, 0xf0, 0x11, 0x00


	//----- nvinfo : EIATTR_KPARAM_INFO
	.align		4
.L_11:
        /*0018*/ 	.byte	0x04, 0x17
        /*001a*/ 	.short	(.L_13 - .L_12)
.L_12:
        /*001c*/ 	.word	0x00000000
        /*0020*/ 	.short	0x0004
        /*0022*/ 	.short	0x0020
        /*0024*/ 	.byte	0x00, 0xf0, 0x11, 0x00


	//----- nvinfo : EIATTR_KPARAM_INFO
	.align		4
.L_13:
        /*0028*/ 	.byte	0x04, 0x17
        /*002a*/ 	.short	(.L_15 - .L_14)
.L_14:
        /*002c*/ 	.word	0x00000000
        /*0030*/ 	.short	0x0003
        /*0032*/ 	.short	0x0018
        /*0034*/ 	.byte	0x00, 0xf4, 0x21, 0x00


	//----- nvinfo : EIATTR_KPARAM_INFO
	.align		4
.L_15:
        /*0038*/ 	.byte	0x04, 0x17
        /*003a*/ 	.short	(.L_17 - .L_16)
.L_16:
        /*003c*/ 	.word	0x00000000
        /*0040*/ 	.short	0x0002
        /*0042*/ 	.short	0x0010
        /*0044*/ 	.byte	0x00, 0xf4, 0x21, 0x00


	//----- nvinfo : EIATTR_KPARAM_INFO
	.align		4
.L_17:
        /*0048*/ 	.byte	0x04, 0x17
        /*004a*/ 	.short	(.L_19 - .L_18)
.L_18:
        /*004c*/ 	.word	0x00000000
        /*0050*/ 	.short	0x0001
        /*0052*/ 	.short	0x0008
        /*0054*/ 	.byte	0x00, 0xf4, 0x21, 0x00


	//----- nvinfo : EIATTR_KPARAM_INFO
	.align		4
.L_19:
        /*0058*/ 	.byte	0x04, 0x17
        /*005a*/ 	.short	(.L_21 - .L_20)
.L_20:
        /*005c*/ 	.word	0x00000000
        /*0060*/ 	.short	0x0000
        /*0062*/ 	.short	0x0000
        /*0064*/ 	.byte	0x00, 0xf4, 0x21, 0x00


	//----- nvinfo : EIATTR_SPARSE_MMA_MASK
	.align		4
.L_21:
        /*0068*/ 	.byte	0x03, 0x50
        /*006a*/ 	.short	0x0000


	//----- nvinfo : EIATTR_MAXREG_COUNT
	.align		4
        /*006c*/ 	.byte	0x03, 0x1b
        /*006e*/ 	.short	0x00ff


	//----- nvinfo : EIATTR_EXIT_INSTR_OFFSETS
	.align		4
        /*0070*/ 	.byte	0x04, 0x1c
        /*0072*/ 	.short	(.L_23 - .L_22)


	//   ....[0]....
.L_22:
        /*0074*/ 	.word	0x00001600


	//   ....[1]....
        /*0078*/ 	.word	0x00001620


	//----- nvinfo : EIATTR_REQNTID
	.align		4
.L_23:
        /*007c*/ 	.byte	0x04, 0x10
        /*007e*/ 	.short	(.L_25 - .L_24)
.L_24:
        /*0080*/ 	.word	0x00000100
        /*0084*/ 	.word	0x00000001
        /*0088*/ 	.word	0x00000001


	//----- nvinfo : EIATTR_CBANK_PARAM_SIZE
	.align		4
.L_25:
        /*008c*/ 	.byte	0x03, 0x19
        /*008e*/ 	.short	0x0028


	//----- nvinfo : EIATTR_PARAM_CBANK
	.align		4
        /*0090*/ 	.byte	0x04, 0x0a
        /*0092*/ 	.short	(.L_27 - .L_26)
	.align		4
.L_26:
        /*0094*/ 	.word	index@(.nv.constant0.triton_poi_fused_convolution_relu_2)
        /*0098*/ 	.short	0x0210
        /*009a*/ 	.short	0x0028


	//----- nvinfo : EIATTR_SW_WAR
	.align		4
.L_27:
        /*009c*/ 	.byte	0x04, 0x36
        /*009e*/ 	.short	(.L_29 - .L_28)
.L_28:
        /*00a0*/ 	.word	0x00000008
.L_29:


//--------------------- .nv.callgraph             --------------------------
	.section	.nv.callgraph,"",@"SHT_CUDA_CALLGRAPH"
	.align	4
	.sectionentsize	8
	.align		4
        /*0000*/ 	.word	0x00000000
	.align		4
        /*0004*/ 	.word	0xffffffff
	.align		4
        /*0008*/ 	.word	0x00000000
	.align		4
        /*000c*/ 	.word	0xfffffffe
	.align		4
        /*0010*/ 	.word	0x00000000
	.align		4
        /*0014*/ 	.word	0xfffffffd
	.align		4
        /*0018*/ 	.word	0x00000000
	.align		4
        /*001c*/ 	.word	0xfffffffc


//--------------------- .text.triton_poi_fused_convolution_relu_2 --------------------------
	.section	.text.triton_poi_fused_convolution_relu_2,"ax",@progbits
	.sectionflags	@"SHF_BARRIERS=1"
	.align	128
        .global         triton_poi_fused_convolution_relu_2
        .type           triton_poi_fused_convolution_relu_2,@function
        .size           triton_poi_fused_convolution_relu_2,(.L_x_1 - triton_poi_fused_convolution_relu_2)
        .other          triton_poi_fused_convolution_relu_2,@"STO_CUDA_ENTRY STV_DEFAULT"
triton_poi_fused_convolution_relu_2:
.text.triton_poi_fused_convolution_relu_2:
[----:B------:R-:W0:Y:S01]  /*0000*/  LDC R1, c[0x0][0x28] ;  /* 0x00000a00ff017b82 */ /* 0x000e220000000800 */
[----:B------:R-:W1:Y:S07]  /*0010*/  S2R R3, SR_TID.X ;  /* 0x0000000000037919 */ /* 0x000e6e0000002100 */
[----:B------:R-:W2:Y:S01]  /*0020*/  LDC.64 R24, c[0x0][0x210] ;  /* 0x00008400ff187b82 */ /* 0x000ea20000000a00 */
[----:B------:R-:W-:Y:S02]  /*0030*/  CS2R R16, SRZ ;  /* 0x0000000000107805 */ /* 0x000fe4000001ff00 */
[----:B------:R-:W-:Y:S01]  /*0040*/  CS2R R18, SRZ ;  /* 0x0000000000127805 */ /* 0x000fe2000001ff00 */
[----:B------:R-:W3:Y:S01]  /*0050*/  S2R R20, SR_CTAID.Y ;  /* 0x0000000000147919 */ /* 0x000ee20000002600 */
[----:B------:R-:W-:-:S02]  /*0060*/  CS2R R12, SRZ ;  /* 0x00000000000c7805 */ /* 0x000fc4000001ff00 */
[----:B------:R-:W-:Y:S01]  /*0070*/  CS2R R14, SRZ ;  /* 0x00000000000e7805 */ /* 0x000fe2000001ff00 */
[----:B------:R-:W-:Y:S01]  /*0080*/  ULDC.64 UR6, c[0x0][0x208] ;  /* 0x0000820000067ab9 */ /* 0x000fe20000000a00 */
[----:B------:R-:W4:Y:S01]  /*0090*/  S2R R23, SR_CTAID.X ;  /* 0x0000000000177919 */ /* 0x000f220000002500 */
[----:B-1----:R-:W-:Y:S01]  /*00a0*/  IMAD.SHL.U32 R22, R3, 0x4, RZ ;  /* 0x0000000403167824 */ /* 0x002fe200078e00ff */
[----:B------:R-:W-:-:S04]  /*00b0*/  SHF.R.U32.HI R30, RZ, 0x6, R3 ;  /* 0x00000006ff1e7819 */ /* 0x000fc80000011603 */
[----:B------:R-:W-:Y:S02]  /*00c0*/  LOP3.LUT R21, R22, 0xfc, RZ, 0xc0, !PT ;  /* 0x000000fc16157812 */ /* 0x000fe400078ec0ff */
[----:B------:R-:W-:Y:S01]  /*00d0*/  SGXT.U32 R30, R30, 0x2 ;  /* 0x000000021e1e781a */ /* 0x000fe20000000000 */
[----:B----4-:R-:W-:Y:S01]  /*00e0*/  IMAD.SHL.U32 R23, R23, 0x10, RZ ;  /* 0x0000001017177824 */ /* 0x010fe200078e00ff */
[----:B---3--:R-:W-:-:S04]  /*00f0*/  PRMT R0, R21, 0x6540, R20 ;  /* 0x0000654015007816 */ /* 0x008fc80000000014 */
[----:B------:R-:W-:Y:S02]  /*0100*/  SHF.R.S32.HI R5, RZ, 0x1f, R0 ;  /* 0x0000001fff057819 */ /* 0x000fe40000011400 */
[----:B------:R-:W-:Y:S02]  /*0110*/  LOP3.LUT R32, R23, R30, RZ, 0xfc, !PT ;  /* 0x0000001e17207212 */ /* 0x000fe400078efcff */
[----:B------:R-:W-:Y:S02]  /*0120*/  LEA.HI R5, R5, R0, RZ, 0x6 ;  /* 0x0000000005057211 */ /* 0x000fe400078f30ff */
[----:B------:R-:W-:-:S03]  /*0130*/  ISETP.GE.AND P0, PT, R0, 0x100, PT ;  /* 0x000001000000780c */ /* 0x000fc60003f06270 */
[C---:B------:R-:W-:Y:S01]  /*0140*/  IMAD.SHL.U32 R2, R5.reuse, 0x1000, RZ ;  /* 0x0000100005027824 */ /* 0x040fe200078e00ff */
[----:B------:R-:W-:-:S04]  /*0150*/  LOP3.LUT R5, R5, 0xffffffc0, RZ, 0xc0, !PT ;  /* 0xffffffc005057812 */ /* 0x000fc800078ec0ff */
[----:B------:R-:W-:-:S04]  /*0160*/  LOP3.LUT R2, R2, 0xfffc0000, RZ, 0xc0, !PT ;  /* 0xfffc000002027812 */ /* 0x000fc800078ec0ff */
[----:B------:R-:W-:-:S05]  /*0170*/  IADD3 R5, R2, R0, -R5 ;  /* 0x0000000002057210 */ /* 0x000fca0007ffe805 */
[----:B------:R-:W-:-:S04]  /*0180*/  IMAD R32, R32, 0x40, R5 ;  /* 0x0000004020207824 */ /* 0x000fc800078e0205 */
[C---:B------:R-:W-:Y:S02]  /*0190*/  VIADD R33, R32.reuse, 0x100 ;  /* 0x0000010020217836 */ /* 0x040fe40000000000 */
[----:B--2---:R-:W-:Y:S01]  /*01a0*/  IMAD.WIDE R6, R32, 0x4, R24 ;  /* 0x0000000420067825 */ /* 0x004fe200078e0218 */
[----:B------:R-:W-:-:S03]  /*01b0*/  CS2R R8, SRZ ;  /* 0x0000000000087805 */ /* 0x000fc6000001ff00 */
[--C-:B------:R-:W-:Y:S01]  /*01c0*/  IMAD.WIDE R26, R33, 0x4, R24.reuse ;  /* 0x00000004211a7825 */ /* 0x100fe200078e0218 */
[----:B------:R1:W2:Y:S03]  /*01d0*/  @!P0 LDG.E.EL.128 R16, desc[UR6][R6.64] ;  /* 0x0000000606108981 */ /* 0x0002a6000c2e1d00 */
[C---:B------:R-:W-:Y:S01]  /*01e0*/  VIADD R34, R32.reuse, 0x200 ;  /* 0x0000020020227836 */ /* 0x040fe20000000000 */
[----:B------:R-:W-:Y:S01]  /*01f0*/  CS2R R10, SRZ ;  /* 0x00000000000a7805 */ /* 0x000fe2000001ff00 */
[----:B------:R-:W-:Y:S01]  /*0200*/  VIADD R0, R32, 0x300 ;  /* 0x0000030020007836 */ /* 0x000fe20000000000 */
[----:B------:R3:W4:Y:S01]  /*0210*/  @!P0 LDG.E.EL.128 R12, desc[UR6][R26.64] ;  /* 0x000000061a0c8981 */ /* 0x000722000c2e1d00 */
[----:B------:R-:W-:Y:S01]  /*0220*/  IMAD.WIDE R28, R34, 0x4, R24 ;  /* 0x00000004221c7825 */ /* 0x000fe200078e0218 */
[----:B------:R-:W-:Y:S02]  /*0230*/  CS2R R4, SRZ ;  /* 0x0000000000047805 */ /* 0x000fe4000001ff00 */
[----:B-1----:R-:W-:-:S02]  /*0240*/  CS2R R6, SRZ ;  /* 0x0000000000067805 */ /* 0x002fc4000001ff00 */
[----:B------:R-:W5:Y:S01]  /*0250*/  @!P0 LDG.E.EL.128 R8, desc[UR6][R28.64] ;  /* 0x000000061c088981 */ /* 0x000f62000c2e1d00 */
[----:B---3--:R-:W-:Y:S01]  /*0260*/  IMAD.WIDE R26, R0, 0x4, R24 ;  /* 0x00000004001a7825 */ /* 0x008fe200078e0218 */
[----:B------:R-:W1:Y:S04]  /*0270*/  S2UR UR5, SR_CgaCtaId ;  /* 0x00000000000579c3 */ /* 0x000e680000008800 */
[----:B------:R3:W5:Y:S01]  /*0280*/  @!P0 LDG.E.EL.128 R4, desc[UR6][R26.64] ;  /* 0x000000061a048981 */ /* 0x000762000c2e1d00 */
[--C-:B------:R-:W-:Y:S02]  /*0290*/  SHF.R.S32.HI R31, RZ, 0x17, R20.reuse ;  /* 0x00000017ff1f7819 */ /* 0x100fe40000011414 */
[C---:B------:R-:W-:Y:S01]  /*02a0*/  PRMT R2, R3.reuse, 0x6540, R20 ;  /* 0x0000654003027816 */ /* 0x040fe20000000014 */
[----:B------:R-:W-:Y:S01]  /*02b0*/  IMAD.SHL.U32 R35, R3, 0x40, RZ ;  /* 0x0000004003237824 */ /* 0x000fe200078e00ff */
[----:B------:R-:W-:Y:S01]  /*02c0*/  SGXT R31, R31, 0x1 ;  /* 0x000000011f1f781a */ /* 0x000fe20000000200 */
[----:B------:R-:W-:Y:S01]  /*02d0*/  UMOV UR4, 0x400 ;  /* 0x0000040000047882 */ /* 0x000fe20000000000 */
[----:B------:R-:W1:Y:S02]  /*02e0*/  LDC.64 R24, c[0x0][0x218] ;  /* 0x00008600ff187b82 */ /* 0x000e640000000a00 */
[----:B------:R-:W-:-:S02]  /*02f0*/  LEA.HI R31, R31, R2, RZ, 0x6 ;  /* 0x000000021f1f7211 */ /* 0x000fc400078f30ff */
[----:B------:R-:W-:Y:S02]  /*0300*/  LOP3.LUT R35, R35, 0xfc0, RZ, 0xc0, !PT ;  /* 0x00000fc023237812 */ /* 0x000fe400078ec0ff */
[----:B------:R-:W-:Y:S02]  /*0310*/  LOP3.LUT R31, R31, 0xffffffc0, RZ, 0xc0, !PT ;  /* 0xffffffc01f1f7812 */ /* 0x000fe400078ec0ff */
[----:B------:R-:W-:-:S03]  /*0320*/  ISETP.GE.AND P1, PT, R2, 0x100, PT ;  /* 0x000001000200780c */ /* 0x000fc60003f26270 */
[----:B0--3--:R-:W-:Y:S01]  /*0330*/  IMAD.IADD R27, R2, 0x1, -R31 ;  /* 0x00000001021b7824 */ /* 0x009fe200078e0a1f */
[----:B-1----:R-:W-:Y:S01]  /*0340*/  UPRMT UR4, UR5, 0x654, UR4 ;  /* 0x0000065405047896 */ /* 0x002fe20008000004 */
[C---:B------:R-:W-:Y:S02]  /*0350*/  LOP3.LUT R2, R35.reuse, 0x10, RZ, 0xfc, !PT ;  /* 0x0000001023027812 */ /* 0x040fe400078efcff */
[C---:B------:R-:W-:Y:S02]  /*0360*/  LOP3.LUT R26, R35.reuse, 0x20, RZ, 0xfc, !PT ;  /* 0x00000020231a7812 */ /* 0x040fe400078efcff */
[C---:B------:R-:W-:Y:S02]  /*0370*/  LOP3.LUT R30, R35.reuse, R30, RZ, 0xfc, !PT ;  /* 0x0000001e231e7212 */ /* 0x040fe400078efcff */
[C---:B------:R-:W-:Y:S02]  /*0380*/  LOP3.LUT R28, R35.reuse, 0x30, RZ, 0xfc, !PT ;  /* 0x00000030231c7812 */ /* 0x040fe400078efcff */
[----:B------:R-:W-:-:S02]  /*0390*/  LEA.HI R35, R35, UR4, RZ, 0x1e ;  /* 0x0000000423237c11 */ /* 0x000fc4000f8ff0ff */
[----:B------:R-:W-:Y:S02]  /*03a0*/  LEA.HI R29, R2, UR4, RZ, 0x1e ;  /* 0x00000004021d7c11 */ /* 0x000fe4000f8ff0ff */
[----:B------:R-:W-:Y:S02]  /*03b0*/  LEA.HI R31, R26, UR4, RZ, 0x1e ;  /* 0x000000041a1f7c11 */ /* 0x000fe4000f8ff0ff */
[----:B------:R-:W-:Y:S01]  /*03c0*/  LEA.HI R37, R28, UR4, RZ, 0x1e ;  /* 0x000000041c257c11 */ /* 0x000fe2000f8ff0ff */
[C---:B------:R-:W-:Y:S02]  /*03d0*/  IMAD R35, R30.reuse, 0x4, R35 ;  /* 0x000000041e237824 */ /* 0x040fe400078e0223 */
[C---:B------:R-:W-:Y:S02]  /*03e0*/  IMAD R28, R30.reuse, 0x4, R29 ;  /* 0x000000041e1c7824 */ /* 0x040fe400078e021d */
[C---:B------:R-:W-:Y:S02]  /*03f0*/  IMAD R31, R30.reuse, 0x4, R31 ;  /* 0x000000041e1f7824 */ /* 0x040fe400078e021f */
[----:B------:R-:W-:-:S02]  /*0400*/  IMAD R30, R30, 0x4, R37 ;  /* 0x000000041e1e7824 */ /* 0x000fc400078e0225 */
[----:B------:R-:W-:-:S04]  /*0410*/  IMAD.WIDE R26, R27, 0x4, R24 ;  /* 0x000000041b1a7825 */ /* 0x000fc800078e0218 */
[----:B------:R-:W-:Y:S01]  /*0420*/  IMAD.MOV.U32 R24, RZ, RZ, RZ ;  /* 0x000000ffff187224 */ /* 0x000fe200078e00ff */
[----:B--2---:R-:W-:Y:S04]  /*0430*/  STS [R35], R16 ;  /* 0x0000001023007388 */ /* 0x004fe80000000800 */
[----:B------:R-:W-:Y:S04]  /*0440*/  STS [R28+0x40], R17 ;  /* 0x000040111c007388 */ /* 0x000fe80000000800 */
[----:B------:R-:W-:Y:S04]  /*0450*/  STS [R31+0x80], R18 ;  /* 0x000080121f007388 */ /* 0x000fe80000000800 */
[----:B------:R-:W-:Y:S04]  /*0460*/  STS [R30+0xc0], R19 ;  /* 0x0000c0131e007388 */ /* 0x000fe80000000800 */
[----:B----4-:R-:W-:Y:S04]  /*0470*/  STS [R35+0x10], R12 ;  /* 0x0000100c23007388 */ /* 0x010fe80000000800 */
[----:B------:R-:W-:Y:S04]  /*0480*/  STS [R28+0x50], R13 ;  /* 0x0000500d1c007388 */ /* 0x000fe80000000800 */
[----:B------:R-:W-:Y:S04]  /*0490*/  STS [R31+0x90], R14 ;  /* 0x0000900e1f007388 */ /* 0x000fe80000000800 */
[----:B------:R-:W-:Y:S04]  /*04a0*/  STS [R30+0xd0], R15 ;  /* 0x0000d00f1e007388 */ /* 0x000fe80000000800 */
[----:B-----5:R-:W-:Y:S04]  /*04b0*/  STS [R35+0x20], R8 ;  /* 0x0000200823007388 */ /* 0x020fe80000000800 */
[----:B------:R-:W-:Y:S04]  /*04c0*/  STS [R28+0x60], R9 ;  /* 0x000060091c007388 */ /* 0x000fe80000000800 */
[----:B------:R-:W-:Y:S04]  /*04d0*/  STS [R31+0xa0], R10 ;  /* 0x0000a00a1f007388 */ /* 0x000fe80000000800 */
[----:B------:R-:W-:Y:S04]  /*04e0*/  STS [R30+0xe0], R11 ;  /* 0x0000e00b1e007388 */ /* 0x000fe80000000800 */
[----:B------:R0:W-:Y:S04]  /*04f0*/  STS [R35+0x30], R4 ;  /* 0x0000300423007388 */ /* 0x0001e80000000800 */
[----:B------:R1:W-:Y:S04]  /*0500*/  STS [R28+0x70], R5 ;  /* 0x000070051c007388 */ /* 0x0003e80000000800 */
[----:B------:R-:W-:Y:S04]  /*0510*/  STS [R31+0xb0], R6 ;  /* 0x0000b0061f007388 */ /* 0x000fe80000000800 */
[----:B------:R2:W-:Y:S01]  /*0520*/  STS [R30+0xf0], R7 ;  /* 0x0000f0071e007388 */ /* 0x0005e20000000800 */
[----:B------:R-:W-:Y:S06]  /*0530*/  BAR.SYNC.DEFER_BLOCKING 0x0 ;  /* 0x0000000000007b1d */ /* 0x000fec0000010000 */
[----:B------:R3:W4:Y:S01]  /*0540*/  @!P1 LDG.E.EL R24, desc[UR6][R26.64] ;  /* 0x000000061a189981 */ /* 0x000722000c2e1900 */
[----:B------:R-:W-:-:S04]  /*0550*/  LOP3.LUT R25, R22, 0x3fc, RZ, 0xc0, !PT ;  /* 0x000003fc16197812 */ /* 0x000fc800078ec0ff */
[C---:B------:R-:W-:Y:S02]  /*0560*/  LOP3.LUT R29, R25.reuse, 0x400, RZ, 0xfc, !PT ;  /* 0x00000400191d7812 */ /* 0x040fe400078efcff */
[C---:B0-----:R-:W-:Y:S02]  /*0570*/  LOP3.LUT R35, R25.reuse, 0x800, RZ, 0xfc, !PT ;  /* 0x0000080019237812 */ /* 0x041fe400078efcff */
[----:B------:R-:W-:Y:S02]  /*0580*/  LOP3.LUT R36, R25, 0xc00, RZ, 0xfc, !PT ;  /* 0x00000c0019247812 */ /* 0x000fe400078efcff */
[----:B------:R-:W-:Y:S02]  /*0590*/  SHF.R.U32.HI R29, RZ, 0x2, R29 ;  /* 0x00000002ff1d7819 */ /* 0x000fe4000001161d */
[----:B------:R-:W-:Y:S02]  /*05a0*/  SHF.R.U32.HI R35, RZ, 0x2, R35 ;  /* 0x00000002ff237819 */ /* 0x000fe40000011623 */
[----:B------:R-:W-:-:S02]  /*05b0*/  SHF.R.U32.HI R36, RZ, 0x2, R36 ;  /* 0x00000002ff247819 */ /* 0x000fc40000011624 */
[----:B------:R-:W-:Y:S02]  /*05c0*/  SHF.R.U32.HI R49, RZ, 0x2, R3 ;  /* 0x00000002ff317819 */ /* 0x000fe40000011603 */
[C---:B------:R-:W-:Y:S02]  /*05d0*/  LOP3.LUT R2, R3.reuse, 0xff, RZ, 0xc0, !PT ;  /* 0x000000ff03027812 */ /* 0x040fe400078ec0ff */
[----:B------:R-:W-:Y:S02]  /*05e0*/  LOP3.LUT R3, R3, 0xfc, RZ, 0xc0, !PT ;  /* 0x000000fc03037812 */ /* 0x000fe400078ec0ff */
[----:B------:R-:W-:Y:S02]  /*05f0*/  LOP3.LUT R29, R29, 0x1fc, RZ, 0xc0, !PT ;  /* 0x000001fc1d1d7812 */ /* 0x000fe400078ec0ff */
[----:B------:R-:W-:Y:S02]  /*0600*/  LOP3.LUT R35, R35, 0x2fc, RZ, 0xc0, !PT ;  /* 0x000002fc23237812 */ /* 0x000fe400078ec0ff */
[----:B------:R-:W-:Y:S01]  /*0610*/  LOP3.LUT R36, R36, 0x3fc, RZ, 0xc0, !PT ;  /* 0x000003fc24247812 */ /* 0x000fe200078ec0ff */
[----:B---3--:R-:W-:-:S02]  /*0620*/  VIADD R26, R3, UR4 ;  /* 0x00000004031a7c36 */ /* 0x008fc40008000000 */
[----:B-1----:R-:W-:Y:S02]  /*0630*/  VIADD R28, R29, UR4 ;  /* 0x000000041d1c7c36 */ /* 0x002fe40008000000 */
[----:B--2---:R-:W-:Y:S02]  /*0640*/  VIADD R30, R35, UR4 ;  /* 0x00000004231e7c36 */ /* 0x004fe40008000000 */
[----:B------:R-:W-:Y:S02]  /*0650*/  VIADD R36, R36, UR4 ;  /* 0x0000000424247c36 */ /* 0x000fe40008000000 */
[C---:B------:R-:W-:Y:S02]  /*0660*/  IMAD R35, R25.reuse, 0x4, R26 ;  /* 0x0000000419237824 */ /* 0x040fe400078e021a */
[C---:B------:R-:W-:Y:S02]  /*0670*/  IMAD R28, R25.reuse, 0x4, R28 ;  /* 0x00000004191c7824 */ /* 0x040fe400078e021c */
[C---:B------:R-:W-:Y:S01]  /*0680*/  IMAD R3, R25.reuse, 0x4, R30 ;  /* 0x0000000419037824 */ /* 0x040fe200078e021e */
[----:B------:R-:W-:Y:S01]  /*0690*/  LDS R53, [R35+0xc] ;  /* 0x00000c0023357984 */ /* 0x000fe20000000800 */
[----:B------:R-:W-:-:S03]  /*06a0*/  IMAD R29, R25, 0x4, R36 ;  /* 0x00000004191d7824 */ /* 0x000fc600078e0224 */
[----:B------:R-:W-:Y:S04]  /*06b0*/  LDS R44, [R28+0x1000] ;  /* 0x001000001c2c7984 */ /* 0x000fe80000000800 */
[----:B------:R-:W-:Y:S04]  /*06c0*/  LDS R47, [R28+0x1004] ;  /* 0x001004001c2f7984 */ /* 0x000fe80000000800 */
[----:B------:R-:W-:Y:S04]  /*06d0*/  LDS R45, [R28+0x1008] ;  /* 0x001008001c2d7984 */ /* 0x000fe80000000800 */
[----:B------:R-:W-:Y:S04]  /*06e0*/  LDS R46, [R28+0x100c] ;  /* 0x00100c001c2e7984 */ /* 0x000fe80000000800 */
[----:B------:R-:W-:Y:S04]  /*06f0*/  LDS R39, [R3+0x2000] ;  /* 0x0020000003277984 */ /* 0x000fe80000000800 */
[----:B------:R-:W-:Y:S04]  /*0700*/  LDS R41, [R3+0x2004] ;  /* 0x0020040003297984 */ /* 0x000fe80000000800 */
[----:B------:R-:W-:Y:S04]  /*0710*/  LDS R37, [R3+0x2008] ;  /* 0x0020080003257984 */ /* 0x000fe80000000800 */
[----:B------:R0:W-:Y:S04]  /*0720*/  LDS R31, [R3+0x200c] ;  /* 0x00200c00031f7984 */ /* 0x0001e80000000800 */
[----:B------:R-:W-:Y:S04]  /*0730*/  LDS R38, [R29+0x3000] ;  /* 0x003000001d267984 */ /* 0x000fe80000000800 */
[----:B------:R-:W-:Y:S04]  /*0740*/  LDS R30, [R29+0x3004] ;  /* 0x003004001d1e7984 */ /* 0x000fe80000000800 */
[----:B------:R-:W-:Y:S04]  /*0750*/  LDS R40, [R29+0x3008] ;  /* 0x003008001d287984 */ /* 0x000fe80000000800 */
[----:B------:R1:W-:Y:S04]  /*0760*/  LDS R36, [R29+0x300c] ;  /* 0x00300c001d247984 */ /* 0x0003e80000000800 */
[----:B------:R-:W-:Y:S04]  /*0770*/  LDS R25, [R35+0x8] ;  /* 0x0000080023197984 */ /* 0x000fe80000000800 */
[----:B------:R-:W-:Y:S04]  /*0780*/  LDS R26, [R35+0x4] ;  /* 0x00000400231a7984 */ /* 0x000fe80000000800 */
[----:B------:R-:W-:Y:S01]  /*0790*/  LDS R27, [R35] ;  /* 0x00000000231b7984 */ /* 0x000fe20000000800 */
[----:B------:R-:W-:Y:S01]  /*07a0*/  LEA R43, R2, UR4, 0x3 ;  /* 0x00000004022b7c11 */ /* 0x000fe2000f8e18ff */
[----:B------:R-:W-:Y:S01]  /*07b0*/  BAR.SYNC.DEFER_BLOCKING 0x0 ;  /* 0x0000000000007b1d */ /* 0x000fe20000010000 */
[----:B------:R-:W-:-:S03]  /*07c0*/  SGXT.U32 R49, R49, 0x6 ;  /* 0x000000063131781a */ /* 0x000fc60000000000 */
[----:B------:R-:W-:Y:S01]  /*07d0*/  IMAD R51, R2, -0x4, R43 ;  /* 0xfffffffc02337824 */ /* 0x000fe200078e022b */
[C---:B------:R-:W-:Y:S02]  /*07e0*/  LOP3.LUT R2, R49.reuse, 0x40, RZ, 0xfc, !PT ;  /* 0x0000004031027812 */ /* 0x040fe400078efcff */
[C---:B0-----:R-:W-:Y:S02]  /*07f0*/  LOP3.LUT R3, R49.reuse, 0x80, RZ, 0xfc, !PT ;  /* 0x0000008031037812 */ /* 0x041fe400078efcff */
[----:B-1----:R-:W-:Y:S02]  /*0800*/  LOP3.LUT R29, R49, 0xc0, RZ, 0xfc, !PT ;  /* 0x000000c0311d7812 */ /* 0x002fe400078efcff */
[----:B------:R-:W-:Y:S02]  /*0810*/  LEA R48, R2, UR4, 0x3 ;  /* 0x0000000402307c11 */ /* 0x000fe4000f8e18ff */
[----:B------:R-:W-:Y:S02]  /*0820*/  LEA R42, R3, UR4, 0x3 ;  /* 0x00000004032a7c11 */ /* 0x000fe4000f8e18ff */
[----:B------:R-:W-:Y:S01]  /*0830*/  LEA R50, R49, UR4, 0x3 ;  /* 0x0000000431327c11 */ /* 0x000fe2000f8e18ff */
[----:B------:R-:W0:Y:S01]  /*0840*/  LDC.64 R2, c[0x0][0x220] ;  /* 0x00008800ff027b82 */ /* 0x000e220000000a00 */
[----:B------:R-:W-:-:S02]  /*0850*/  LEA R29, R29, UR4, 0x3 ;  /* 0x000000041d1d7c11 */ /* 0x000fc4000f8e18ff */
[----:B------:R-:W-:Y:S01]  /*0860*/  LEA R21, R21, UR4, 0x2 ;  /* 0x0000000415157c11 */ /* 0x000fe2000f8e10ff */
[----:B----4-:R1:W-:Y:S04]  /*0870*/  STS [R43], R24 ;  /* 0x000000182b007388 */ /* 0x0103e80000000800 */
[----:B------:R-:W-:Y:S06]  /*0880*/  BAR.SYNC.DEFER_BLOCKING 0x0 ;  /* 0x0000000000007b1d */ /* 0x000fec0000010000 */
[----:B------:R-:W2:Y:S04]  /*0890*/  LDS R28, [R50] ;  /* 0x00000000321c7984 */ /* 0x000ea80000000800 */
[----:B------:R-:W3:Y:S04]  /*08a0*/  LDS R48, [R48] ;  /* 0x0000000030307984 */ /* 0x000ee80000000800 */
[----:B------:R-:W4:Y:S04]  /*08b0*/  LDS R42, [R42] ;  /* 0x000000002a2a7984 */ /* 0x000f280000000800 */
[----:B------:R5:W0:Y:S01]  /*08c0*/  LDS R35, [R29] ;  /* 0x000000001d237984 */ /* 0x000a220000000800 */
[----:B------:R-:W-:Y:S01]  /*08d0*/  BAR.SYNC.DEFER_BLOCKING 0x0 ;  /* 0x0000000000007b1d */ /* 0x000fe20000010000 */
[----:B-1----:R-:W-:-:S02]  /*08e0*/  LOP3.LUT R43, R23, 0xc, R22, 0xf8, !PT ;  /* 0x0000000c172b7812 */ /* 0x002fc400078ef816 */
[----:B------:R-:W-:Y:S01]  /*08f0*/  PRMT R22, R49, 0x6540, R20 ;  /* 0x0000654031167816 */ /* 0x000fe20000000014 */
[----:B------:R-:W-:Y:S02]  /*0900*/  IMAD.SHL.U32 R20, R20, 0x100, RZ ;  /* 0x0000010014147824 */ /* 0x000fe400078e00ff */
[----:B------:R1:W-:Y:S01]  /*0910*/  STS [R51], R24 ;  /* 0x0000001833007388 */ /* 0x0003e20000000800 */
[CC--:B--2---:R-:W-:Y:S01]  /*0920*/  FSETP.GEU.AND P1, PT, R53.reuse, -R28.reuse, PT ;  /* 0x8000001c3500720b */ /* 0x0c4fe20003f2e000 */
[--C-:B------:R-:W-:Y:S01]  /*0930*/  FADD R53, R53, R28.reuse ;  /* 0x0000001c35357221 */ /* 0x100fe20000000000 */
[CC--:B------:R-:W-:Y:S01]  /*0940*/  FSETP.GEU.AND P3, PT, R26.reuse, -R28.reuse, PT ;  /* 0x8000001c1a00720b */ /* 0x0c0fe20003f6e000 */
[--C-:B------:R-:W-:Y:S01]  /*0950*/  FADD R26, R26, R28.reuse ;  /* 0x0000001c1a1a7221 */ /* 0x100fe20000000000 */
[C---:B------:R-:W-:Y:S01]  /*0960*/  ISETP.GE.AND P5, PT, R22.reuse, 0x100, PT ;  /* 0x000001001600780c */ /* 0x040fe20003fa6270 */
[----:B-----5:R-:W-:Y:S02]  /*0970*/  IMAD R29, R22, 0x1000, R43 ;  /* 0x00001000161d7824 */ /* 0x020fe400078e022b */
[C-C-:B------:R-:W-:Y:S01]  /*0980*/  FADD R23, R25.reuse, R28.reuse ;  /* 0x0000001c19177221 */ /* 0x140fe20000000000 */
[----:B------:R-:W-:Y:S01]  /*0990*/  LOP3.LUT R22, R20, 0x40, R49, 0xfe, !PT ;  /* 0x0000004014167812 */ /* 0x000fe200078efe31 */
[----:B------:R-:W-:Y:S01]  /*09a0*/  BAR.SYNC.DEFER_BLOCKING 0x0 ;  /* 0x0000000000007b1d */ /* 0x000fe20000010000 */
[-C--:B------:R-:W-:Y:S01]  /*09b0*/  FSETP.GEU.AND P2, PT, R25, -R28.reuse, PT ;  /* 0x8000001c1900720b */ /* 0x080fe20003f4e000 */
[C---:B-1----:R-:W-:Y:S01]  /*09c0*/  FADD R24, R27.reuse, R28 ;  /* 0x0000001c1b187221 */ /* 0x042fe20000000000 */
[----:B------:R-:W-:-:S02]  /*09d0*/  FSETP.GEU.AND P4, PT, R27, -R28, PT ;  /* 0x8000001c1b00720b */ /* 0x000fc40003f8e000 */
[----:B------:R-:W-:Y:S02]  /*09e0*/  SEL R27, R53, RZ, P1 ;  /* 0x000000ff351b7207 */ /* 0x000fe40000800000 */
[----:B------:R-:W-:Y:S02]  /*09f0*/  SEL R25, R26, RZ, P3 ;  /* 0x000000ff1a197207 */ /* 0x000fe40001800000 */
[----:B------:R-:W-:Y:S02]  /*0a00*/  LOP3.LUT R50, R20, 0x80, R49, 0xfe, !PT ;  /* 0x0000008014327812 */ /* 0x000fe400078efe31 */
[----:B------:R-:W-:Y:S01]  /*0a10*/  LOP3.LUT R52, R20, 0xc0, R49, 0xfe, !PT ;  /* 0x000000c014347812 */ /* 0x000fe200078efe31 */
[C---:B------:R-:W-:Y:S01]  /*0a20*/  IMAD R49, R22.reuse, 0x1000, R43 ;  /* 0x0000100016317824 */ /* 0x040fe200078e022b */
[----:B------:R-:W-:Y:S02]  /*0a30*/  SEL R26, R23, RZ, P2 ;  /* 0x000000ff171a7207 */ /* 0x000fe40001000000 */
[----:B------:R-:W-:-:S02]  /*0a40*/  ISETP.GE.AND P1, PT, R22, 0x100, PT ;  /* 0x000001001600780c */ /* 0x000fc40003f26270 */
[----:B------:R-:W1:Y:S01]  /*0a50*/  LDS.128 R20, [R21] ;  /* 0x0000000015147984 */ /* 0x000e620000000c00 */
[----:B------:R-:W-:Y:S01]  /*0a60*/  SEL R24, R24, RZ, P4 ;  /* 0x000000ff18187207 */ /* 0x000fe20002000000 */
[----:B0-----:R-:W-:Y:S01]  /*0a70*/  IMAD.WIDE R28, R29, 0x4, R2 ;  /* 0x000000041d1c7825 */ /* 0x001fe200078e0202 */
[----:B---3--:R-:W-:-:S03]  /*0a80*/  FSETP.GEU.AND P4, PT, R47, -R48, PT ;  /* 0x800000302f00720b */ /* 0x008fc60003f8e000 */
[----:B------:R-:W-:Y:S01]  /*0a90*/  FADD R47, R47, R48 ;  /* 0x000000302f2f7221 */ /* 0x000fe20000000000 */
[-C--:B------:R-:W-:Y:S01]  /*0aa0*/  FSETP.GEU.AND P3, PT, R45, -R48.reuse, PT ;  /* 0x800000302d00720b */ /* 0x080fe20003f6e000 */
[----:B------:R0:W-:Y:S01]  /*0ab0*/  @!P5 STG.E.128 desc[UR6][R28.64], R24 ;  /* 0x000000181c00d986 */ /* 0x0001e2000c101d06 */
[-C--:B------:R-:W-:Y:S02]  /*0ac0*/  FSETP.GEU.AND P2, PT, R46, -R48.reuse, PT ;  /* 0x800000302e00720b */ /* 0x080fe40003f4e000 */
[----:B------:R-:W-:Y:S02]  /*0ad0*/  FSETP.GEU.AND P5, PT, R44, -R48, PT ;  /* 0x800000302c00720b */ /* 0x000fe40003fae000 */
[C---:B----4-:R-:W-:Y:S01]  /*0ae0*/  FSETP.GEU.AND P6, PT, R37.reuse, -R42, PT ;  /* 0x8000002a2500720b */ /* 0x050fe20003fce000 */
[----:B------:R-:W-:Y:S01]  /*0af0*/  FADD R37, R37, R42 ;  /* 0x0000002a25257221 */ /* 0x000fe20000000000 */
[--C-:B0-----:R-:W-:Y:S01]  /*0b00*/  FADD R26, R45, R48.reuse ;  /* 0x000000302d1a7221 */ /* 0x101fe20000000000 */
[--C-:B------:R-:W-:Y:S01]  /*0b10*/  FADD R27, R46, R48.reuse ;  /* 0x000000302e1b7221 */ /* 0x100fe20000000000 */
[----:B------:R-:W-:Y:S01]  /*0b20*/  FADD R24, R44, R48 ;  /* 0x000000302c187221 */ /* 0x000fe20000000000 */
[----:B------:R-:W-:Y:S01]  /*0b30*/  IMAD.WIDE R44, R49, 0x4, R2 ;  /* 0x00000004312c7825 */ /* 0x000fe200078e0202 */
[----:B------:R-:W-:-:S03]  /*0b40*/  SEL R25, R47, RZ, P4 ;  /* 0x000000ff2f197207 */ /* 0x000fc60002000000 */
[----:B------:R-:W-:Y:S01]  /*0b50*/  FADD R29, R41, R42 ;  /* 0x0000002a291d7221 */ /* 0x000fe20000000000 */
[----:B------:R-:W-:Y:S02]  /*0b60*/  SEL R26, R26, RZ, P3 ;  /* 0x000000ff1a1a7207 */ /* 0x000fe40001800000 */
[----:B------:R-:W-:Y:S02]  /*0b70*/  SEL R27, R27, RZ, P2 ;  /* 0x000000ff1b1b7207 */ /* 0x000fe40001000000 */
[----:B------:R-:W-:Y:S02]  /*0b80*/  SEL R24, R24, RZ, P5 ;  /* 0x000000ff18187207 */ /* 0x000fe40002800000 */
[----:B------:R-:W-:-:S03]  /*0b90*/  FSETP.GEU.AND P5, PT, R41, -R42, PT ;  /* 0x8000002a2900720b */ /* 0x000fc60003fae000 */
[----:B------:R0:W-:Y:S01]  /*0ba0*/  @!P1 STG.E.128 desc[UR6][R44.64], R24 ;  /* 0x000000182c009986 */ /* 0x0001e2000c101d06 */
[----:B------:R-:W-:Y:S02]  /*0bb0*/  SEL R29, R29, RZ, P5 ;  /* 0x000000ff1d1d7207 */ /* 0x000fe40002800000 */
[CC--:B------:R-:W-:Y:S01]  /*0bc0*/  FSETP.GEU.AND P1, PT, R31.reuse, -R42.reuse, PT ;  /* 0x8000002a1f00720b */ /* 0x0c0fe20003f2e000 */
[--C-:B------:R-:W-:Y:S01]  /*0bd0*/  FADD R31, R31, R42.reuse ;  /* 0x0000002a1f1f7221 */ /* 0x100fe20000000000 */
[-C--:B------:R-:W-:Y:S01]  /*0be0*/  FSETP.GEU.AND P5, PT, R30, -R35.reuse, PT ;  /* 0x800000231e00720b */ /* 0x080fe20003fae000 */
[C---:B------:R-:W-:Y:S01]  /*0bf0*/  FADD R28, R39.reuse, R42 ;  /* 0x0000002a271c7221 */ /* 0x040fe20000000000 */
[----:B------:R-:W-:Y:S02]  /*0c00*/  FSETP.GEU.AND P4, PT, R39, -R42, PT ;  /* 0x8000002a2700720b */ /* 0x000fe40003f8e000 */
[----:B------:R-:W-:Y:S02]  /*0c10*/  SEL R31, R31, RZ, P1 ;  /* 0x000000ff1f1f7207 */ /* 0x000fe40000800000 */
[-C--:B------:R-:W-:Y:S01]  /*0c20*/  FSETP.GEU.AND P1, PT, R36, -R35.reuse, PT ;  /* 0x800000232400720b */ /* 0x080fe20003f2e000 */
[--C-:B0-----:R-:W-:Y:S01]  /*0c30*/  FADD R25, R30, R35.reuse ;  /* 0x000000231e197221 */ /* 0x101fe20000000000 */
[----:B------:R-:W-:Y:S01]  /*0c40*/  SEL R30, R37, RZ, P6 ;  /* 0x000000ff251e7207 */ /* 0x000fe20003000000 */
[C-C-:B------:R-:W-:Y:S01]  /*0c50*/  FADD R26, R40.reuse, R35.reuse ;  /* 0x00000023281a7221 */ /* 0x140fe20000000000 */
[----:B------:R-:W-:Y:S01]  /*0c60*/  FSETP.GEU.AND P6, PT, R40, -R35, PT ;  /* 0x800000232800720b */ /* 0x000fe20003fce000 */
[----:B------:R-:W-:-:S03]  /*0c70*/  FADD R27, R36, R35 ;  /* 0x00000023241b7221 */ /* 0x000fc60000000000 */
[----:B------:R-:W-:Y:S02]  /*0c80*/  SEL R26, R26, RZ, P6 ;  /* 0x000000ff1a1a7207 */ /* 0x000fe40003000000 */
[----:B-1----:R-:W-:Y:S01]  /*0c90*/  FSETP.GEU.AND P6, PT, R23, -R15, PT ;  /* 0x8000000f1700720b */ /* 0x002fe20003fce000 */
[----:B------:R-:W-:Y:S01]  /*0ca0*/  FADD R24, R38, R35 ;  /* 0x0000002326187221 */ /* 0x000fe20000000000 */
[----:B------:R-:W-:Y:S02]  /*0cb0*/  SEL R28, R28, RZ, P4 ;  /* 0x000000ff1c1c7207 */ /* 0x000fe40002000000 */
[----:B------:R-:W-:Y:S02]  /*0cc0*/  FSETP.GEU.AND P4, PT, R38, -R35, PT ;  /* 0x800000232600720b */ /* 0x000fe40003f8e000 */
[----:B------:R-:W-:Y:S02]  /*0cd0*/  SEL R27, R27, RZ, P1 ;  /* 0x000000ff1b1b7207 */ /* 0x000fe40000800000 */
[----:B------:R-:W-:-:S02]  /*0ce0*/  SEL R35, RZ, 0x1, P6 ;  /* 0x00000001ff237807 */ /* 0x000fc40003000000 */
[----:B------:R-:W-:Y:S02]  /*0cf0*/  SEL R25, R25, RZ, P5 ;  /* 0x000000ff19197207 */ /* 0x000fe40002800000 */
[----:B------:R-:W-:Y:S02]  /*0d00*/  FSETP.GEU.AND P1, PT, R21, -R13, PT ;  /* 0x8000000d1500720b */ /* 0x000fe40003f2e000 */
[----:B------:R-:W-:Y:S02]  /*0d10*/  FSETP.GEU.AND P6, PT, R20, -R12, PT ;  /* 0x8000000c1400720b */ /* 0x000fe40003fce000 */
[----:B------:R-:W-:Y:S01]  /*0d20*/  FSETP.GEU.AND P5, PT, R22, -R14, PT ;  /* 0x8000000e1600720b */ /* 0x000fe20003fae000 */
[--C-:B------:R-:W-:Y:S01]  /*0d30*/  IMAD R47, R50, 0x1000, R43.reuse ;  /* 0x00001000322f7824 */ /* 0x100fe200078e022b */
[----:B------:R-:W-:Y:S01]  /*0d40*/  SEL R40, RZ, 0x4, P1 ;  /* 0x00000004ff287807 */ /* 0x000fe20000800000 */
[----:B------:R-:W-:Y:S01]  /*0d50*/  IMAD R43, R52, 0x1000, R43 ;  /* 0x00001000342b7824 */ /* 0x000fe200078e022b */
[----:B------:R-:W-:-:S02]  /*0d60*/  SEL R41, RZ, 0x7fff8, P6 ;  /* 0x0007fff8ff297807 */ /* 0x000fc40003000000 */
[----:B------:R-:W-:Y:S02]  /*0d70*/  SEL R38, RZ, 0x1fffe, P5 ;  /* 0x0001fffeff267807 */ /* 0x000fe40002800000 */
[----:B------:R-:W-:Y:S02]  /*0d80*/  FSETP.GEU.AND P1, PT, R22, -R10, PT ;  /* 0x8000000a1600720b */ /* 0x000fe40003f2e000 */
[----:B------:R-:W-:Y:S01]  /*0d90*/  FSETP.GEU.AND P6, PT, R21, -R9, PT ;  /* 0x800000091500720b */ /* 0x000fe20003fce000 */
[--C-:B------:R-:W-:Y:S01]  /*0da0*/  IMAD.WIDE R36, R47, 0x4, R2.reuse ;  /* 0x000000042f247825 */ /* 0x100fe200078e0202 */
[----:B------:R-:W-:Y:S02]  /*0db0*/  FSETP.GEU.AND P5, PT, R23, -R11, PT ;  /* 0x8000000b1700720b */ /* 0x000fe40003fae000 */
[----:B------:R-:W-:Y:S01]  /*0dc0*/  SEL R45, RZ, 0x1fffe, P1 ;  /* 0x0001fffeff2d7807 */ /* 0x000fe20000800000 */
[----:B------:R-:W-:Y:S01]  /*0dd0*/  IMAD.WIDE R2, R43, 0x4, R2 ;  /* 0x000000042b027825 */ /* 0x000fe200078e0202 */
[----:B------:R-:W-:-:S02]  /*0de0*/  SEL R43, RZ, 0x4, P6 ;  /* 0x00000004ff2b7807 */ /* 0x000fc40003000000 */
[----:B------:R-:W-:Y:S02]  /*0df0*/  SEL R42, RZ, 0x1, P5 ;  /* 0x00000001ff2a7807 */ /* 0x000fe40002800000 */
[----:B------:R-:W-:Y:S02]  /*0e00*/  FSETP.GEU.AND P1, PT, R22, -R6, PT ;  /* 0x800000061600720b */ /* 0x000fe40003f2e000 */
[----:B------:R-:W-:Y:S02]  /*0e10*/  FSETP.GEU.AND P6, PT, R23, -R7, PT ;  /* 0x800000071700720b */ /* 0x000fe40003fce000 */
[----:B------:R-:W-:Y:S01]  /*0e20*/  FSETP.GEU.AND P5, PT, R20, -R8, PT ;  /* 0x800000081400720b */ /* 0x000fe20003fae000 */
[----:B------:R-:W-:Y:S01]  /*0e30*/  IMAD.IADD R39, R35, 0x1, R38 ;  /* 0x0000000123277824 */ /* 0x000fe200078e0226 */
[----:B------:R-:W-:Y:S02]  /*0e40*/  SEL R38, RZ, 0x1fffe, P1 ;  /* 0x0001fffeff267807 */ /* 0x000fe40000800000 */
[----:B------:R-:W-:-:S02]  /*0e50*/  SEL R35, RZ, 0x1, P6 ;  /* 0x00000001ff237807 */ /* 0x000fc40003000000 */
[----:B------:R-:W-:Y:S02]  /*0e60*/  SEL R44, RZ, 0x7fff8, P5 ;  /* 0x0007fff8ff2c7807 */ /* 0x000fe40002800000 */
[----:B------:R-:W-:Y:S02]  /*0e70*/  FSETP.GEU.AND P1, PT, R23, -R19, PT ;  /* 0x800000131700720b */ /* 0x000fe40003f2e000 */
[----:B------:R-:W-:Y:S01]  /*0e80*/  FSETP.GEU.AND P5, PT, R22, -R18, PT ;  /* 0x800000121600720b */ /* 0x000fe20003fae000 */
[----:B------:R-:W-:Y:S01]  /*0e90*/  IMAD.IADD R46, R35, 0x1, R38 ;  /* 0x00000001232e7824 */ /* 0x000fe200078e0226 */
[----:B------:R-:W-:Y:S02]  /*0ea0*/  SEL R35, RZ, 0x1, P1 ;  /* 0x00000001ff237807 */ /* 0x000fe40000800000 */
[----:B------:R-:W-:Y:S01]  /*0eb0*/  SEL R38, RZ, 0x1fffe, P5 ;  /* 0x0001fffeff267807 */ /* 0x000fe20002800000 */
[----:B------:R-:W-:Y:S01]  /*0ec0*/  IMAD.IADD R45, R42, 0x1, R45 ;  /* 0x000000012a2d7824 */ /* 0x000fe200078e022d */
[----:B------:R-:W-:-:S02]  /*0ed0*/  FSETP.GEU.AND P1, PT, R21, -R5, PT ;  /* 0x800000051500720b */ /* 0x000fc40003f2e000 */
[----:B------:R-:W-:Y:S02]  /*0ee0*/  FSETP.GEU.AND P5, PT, R20, -R4, PT ;  /* 0x800000041400720b */ /* 0x000fe40003fae000 */
[----:B------:R-:W-:Y:S01]  /*0ef0*/  LOP3.LUT R42, R39, 0x3, RZ, 0xc0, !PT ;  /* 0x00000003272a7812 */ /* 0x000fe200078ec0ff */
[----:B------:R-:W-:Y:S01]  /*0f00*/  IMAD.IADD R39, R35, 0x1, R38 ;  /* 0x0000000123277824 */ /* 0x000fe200078e0226 */
[----:B------:R-:W-:Y:S02]  /*0f10*/  SEL R35, RZ, 0x4, P1 ;  /* 0x00000004ff237807 */ /* 0x000fe40000800000 */
[----:B------:R-:W-:Y:S02]  /*0f20*/  SEL R38, RZ, 0x7fff8, P5 ;  /* 0x0007fff8ff267807 */ /* 0x000fe40002800000 */
[----:B------:R-:W-:Y:S02]  /*0f30*/  LOP3.LUT R46, R46, 0x3, RZ, 0xc0, !PT ;  /* 0x000000032e2e7812 */ /* 0x000fe400078ec0ff */
[----:B------:R-:W-:-:S02]  /*0f40*/  IADD3 R40, R42, R41, R40 ;  /* 0x000000292a287210 */ /* 0x000fc40007ffe028 */
[----:B------:R-:W-:Y:S02]  /*0f50*/  LOP3.LUT R45, R45, 0x3, RZ, 0xc0, !PT ;  /* 0x000000032d2d7812 */ /* 0x000fe400078ec0ff */
[----:B------:R-:W-:Y:S02]  /*0f60*/  IADD3 R46, R46, R38, R35 ;  /* 0x000000262e2e7210 */ /* 0x000fe40007ffe023 */
[----:B------:R-:W-:Y:S02]  /*0f70*/  FSETP.GEU.AND P5, PT, R20, -R16, PT ;  /* 0x800000101400720b */ /* 0x000fe40003fae000 */
[----:B------:R-:W-:Y:S01]  /*0f80*/  FSETP.GEU.AND P1, PT, R21, -R17, PT ;  /* 0x800000111500720b */ /* 0x000fe20003f2e000 */
[----:B------:R-:W-:Y:S01]  /*0f90*/  IMAD.SHL.U32 R40, R40, 0x100, RZ ;  /* 0x0000010028287824 */ /* 0x000fe200078e00ff */
[----:B------:R-:W-:Y:S02]  /*0fa0*/  IADD3 R43, R45, R44, R43 ;  /* 0x0000002c2d2b7210 */ /* 0x000fe40007ffe02b */
[----:B------:R-:W-:-:S02]  /*0fb0*/  LOP3.LUT R46, R46, 0xf, RZ, 0xc0, !PT ;  /* 0x0000000f2e2e7812 */ /* 0x000fc400078ec0ff */
[----:B------:R-:W-:Y:S02]  /*0fc0*/  SEL R38, RZ, 0x7fff8, P5 ;  /* 0x0007fff8ff267807 */ /* 0x000fe40002800000 */
[----:B------:R-:W-:Y:S02]  /*0fd0*/  SEL R35, RZ, 0x4, P1 ;  /* 0x00000004ff237807 */ /* 0x000fe40000800000 */
[----:B------:R-:W-:Y:S01]  /*0fe0*/  LOP3.LUT R39, R39, 0x3, RZ, 0xc0, !PT ;  /* 0x0000000327277812 */ /* 0x000fe200078ec0ff */
[----:B------:R-:W-:-:S03]  /*0ff0*/  IMAD R43, R43, 0x10, R46 ;  /* 0x000000102b2b7824 */ /* 0x000fc600078e022e */
[----:B------:R-:W-:Y:S02]  /*1000*/  IADD3 R35, R39, R38, R35 ;  /* 0x0000002627237210 */ /* 0x000fe40007ffe023 */
[----:B------:R-:W-:Y:S02]  /*1010*/  LOP3.LUT R38, R40, 0xf00, RZ, 0xe2, !PT ;  /* 0x00000f0028267812 */ /* 0x000fe400078ee2ff */
[----:B------:R-:W-:Y:S02]  /*1020*/  ISETP.GE.AND P3, PT, R50, 0x100, PT ;  /* 0x000001003200780c */ /* 0x000fe40003f66270 */
[----:B------:R-:W-:Y:S01]  /*1030*/  ISETP.GE.AND P2, PT, R52, 0x100, PT ;  /* 0x000001003400780c */ /* 0x000fe20003f46270 */
[----:B------:R-:W-:Y:S01]  /*1040*/  IMAD R38, R35, 0x1000, R38 ;  /* 0x0000100023267824 */ /* 0x000fe200078e0226 */
[----:B------:R-:W-:Y:S01]  /*1050*/  LOP3.LUT R43, R43, 0xff, RZ, 0xc0, !PT ;  /* 0x000000ff2b2b7812 */ /* 0x000fe200078ec0ff */
[C---:B------:R-:W-:Y:S01]  /*1060*/  FADD R35, R23.reuse, R19 ;  /* 0x0000001317237221 */ /* 0x040fe20000000000 */
[C---:B------:R-:W-:Y:S01]  /*1070*/  FADD R19, R23.reuse, R15 ;  /* 0x0000000f17137221 */ /* 0x040fe20000000000 */
[----:B------:R-:W-:Y:S01]  /*1080*/  FADD R15, R23, R11 ;  /* 0x0000000b170f7221 */ /* 0x000fe20000000000 */
[----:B------:R-:W-:Y:S01]  /*1090*/  FADD R11, R22, R14 ;  /* 0x0000000e160b7221 */ /* 0x000fe20000000000 */
[----:B------:R-:W-:-:S02]  /*10a0*/  IMAD.IADD R38, R38, 0x1, R43 ;  /* 0x0000000126267824 */ /* 0x000fc400078e022b */
[C---:B------:R-:W-:Y:S01]  /*10b0*/  FADD R18, R22.reuse, R18 ;  /* 0x0000001216127221 */ /* 0x040fe20000000000 */
[----:B------:R-:W-:Y:S01]  /*10c0*/  FADD R14, R22, R10 ;  /* 0x0000000a160e7221 */ /* 0x000fe20000000000 */
[----:B------:R-:W-:Y:S01]  /*10d0*/  SEL R24, R24, RZ, P4 ;  /* 0x000000ff18187207 */ /* 0x000fe20002000000 */
[----:B------:R-:W-:Y:S01]  /*10e0*/  FADD R22, R22, R6 ;  /* 0x0000000616167221 */ /* 0x000fe20000000000 */
[----:B------:R-:W-:Y:S01]  /*10f0*/  FADD R6, R20, R16 ;  /* 0x0000001014067221 */ /* 0x000fe20000000000 */
[----:B------:R-:W-:Y:S01]  /*1100*/  LOP3.LUT R16, R38, 0xffff, RZ, 0xc0, !PT ;  /* 0x0000ffff26107812 */ /* 0x000fe200078ec0ff */
[----:B------:R-:W-:Y:S04]  /*1110*/  @!P3 STG.E.128 desc[UR6][R36.64], R28 ;  /* 0x0000001c2400b986 */ /* 0x000fe8000c101d06 */
[----:B------:R0:W-:Y:S01]  /*1120*/  @!P2 STG.E.128 desc[UR6][R2.64], R24 ;  /* 0x000000180200a986 */ /* 0x0001e2000c101d06 */
[----:B------:R-:W-:Y:S01]  /*1130*/  FADD R17, R21, R17 ;  /* 0x0000001115117221 */ /* 0x000fe20000000000 */
[----:B0-----:R-:W-:-:S02]  /*1140*/  SHF.R.U32.HI R2, RZ, 0xf, R16 ;  /* 0x0000000fff027819 */ /* 0x001fc40000011610 */
[----:B------:R-:W-:Y:S02]  /*1150*/  SHF.R.U32.HI R3, RZ, 0xe, R16 ;  /* 0x0000000eff037819 */ /* 0x000fe40000011610 */
[----:B------:R-:W-:Y:S01]  /*1160*/  LOP3.LUT R2, R2, 0x1, RZ, 0xc0, !PT ;  /* 0x0000000102027812 */ /* 0x000fe200078ec0ff */
[C---:B------:R-:W-:Y:S01]  /*1170*/  FADD R25, R21.reuse, R13 ;  /* 0x0000000d15197221 */ /* 0x040fe20000000000 */
[C---:B------:R-:W-:Y:S01]  /*1180*/  FADD R13, R21.reuse, R9 ;  /* 0x00000009150d7221 */ /* 0x040fe20000000000 */
[----:B------:R-:W-:Y:S01]  /*1190*/  FADD R24, R20, R12 ;  /* 0x0000000c14187221 */ /* 0x000fe20000000000 */
[----:B------:R-:W-:Y:S01]  /*11a0*/  FADD R21, R21, R5 ;  /* 0x0000000515157221 */ /* 0x000fe20000000000 */
[----:B------:R-:W-:Y:S01]  /*11b0*/  ISETP.NE.U32.AND P1, PT, R2, 0x1, PT ;  /* 0x000000010200780c */ /* 0x000fe20003f25070 */
[C---:B------:R-:W-:Y:S01]  /*11c0*/  FADD R12, R20.reuse, R8 ;  /* 0x00000008140c7221 */ /* 0x040fe20000000000 */
[----:B------:R-:W-:Y:S01]  /*11d0*/  LOP3.LUT R3, R3, 0x1, RZ, 0xc0, !PT ;  /* 0x0000000103037812 */ /* 0x000fe200078ec0ff */
[----:B------:R-:W-:Y:S01]  /*11e0*/  FADD R20, R20, R4 ;  /* 0x0000000414147221 */ /* 0x000fe20000000000 */
[----:B------:R-:W-:-:S02]  /*11f0*/  SHF.R.U32.HI R2, RZ, 0xc, R16 ;  /* 0x0000000cff027819 */ /* 0x000fc40000011610 */
[--C-:B------:R-:W-:Y:S02]  /*1200*/  SHF.R.U32.HI R5, RZ, 0xb, R16.reuse ;  /* 0x0000000bff057819 */ /* 0x100fe40000011610 */
[--C-:B------:R-:W-:Y:S02]  /*1210*/  SHF.R.U32.HI R4, RZ, 0xd, R16.reuse ;  /* 0x0000000dff047819 */ /* 0x100fe40000011610 */
[----:B------:R-:W-:Y:S02]  /*1220*/  ISETP.NE.U32.AND P2, PT, R3, 0x1, PT ;  /* 0x000000010300780c */ /* 0x000fe40003f45070 */
[----:B------:R-:W-:Y:S02]  /*1230*/  LOP3.LUT R2, R2, 0x1, RZ, 0xc0, !PT ;  /* 0x0000000102027812 */ /* 0x000fe400078ec0ff */
[----:B------:R-:W-:Y:S02]  /*1240*/  LOP3.LUT R5, R5, 0x1, RZ, 0xc0, !PT ;  /* 0x0000000105057812 */ /* 0x000fe400078ec0ff */
[----:B------:R-:W-:-:S02]  /*1250*/  SHF.R.U32.HI R3, RZ, 0xa, R16 ;  /* 0x0000000aff037819 */ /* 0x000fc40000011610 */
[----:B------:R-:W-:Y:S02]  /*1260*/  LOP3.LUT R4, R4, 0x1, RZ, 0xc0, !PT ;  /* 0x0000000104047812 */ /* 0x000fe400078ec0ff */
[----:B------:R-:W-:Y:S02]  /*1270*/  ISETP.NE.U32.AND P4, PT, R2, 0x1, PT ;  /* 0x000000010200780c */ /* 0x000fe40003f85070 */
[----:B------:R-:W-:Y:S02]  /*1280*/  ISETP.NE.U32.AND P5, PT, R5, 0x1, PT ;  /* 0x000000010500780c */ /* 0x000fe40003fa5070 */
[----:B------:R-:W-:Y:S02]  /*1290*/  LOP3.LUT R3, R3, 0x1, RZ, 0xc0, !PT ;  /* 0x0000000103037812 */ /* 0x000fe400078ec0ff */
[--C-:B------:R-:W-:Y:S02]  /*12a0*/  SHF.R.U32.HI R2, RZ, 0x9, R16.reuse ;  /* 0x00000009ff027819 */ /* 0x100fe40000011610 */
[----:B------:R-:W-:-:S02]  /*12b0*/  SHF.R.U32.HI R5, RZ, 0x8, R16 ;  /* 0x00000008ff057819 */ /* 0x000fc40000011610 */
[----:B------:R-:W-:Y:S02]  /*12c0*/  ISETP.NE.U32.AND P3, PT, R4, 0x1, PT ;  /* 0x000000010400780c */ /* 0x000fe40003f65070 */
[----:B------:R-:W-:Y:S02]  /*12d0*/  SEL R4, R6, RZ, P1 ;  /* 0x000000ff06047207 */ /* 0x000fe40000800000 */
[----:B------:R-:W-:Y:S02]  /*12e0*/  ISETP.NE.U32.AND P1, PT, R3, 0x1, PT ;  /* 0x000000010300780c */ /* 0x000fe40003f25070 */
[----:B------:R-:W-:Y:S02]  /*12f0*/  LOP3.LUT R2, R2, 0x1, RZ, 0xc0, !PT ;  /* 0x0000000102027812 */ /* 0x000fe400078ec0ff */
[----:B------:R-:W-:Y:S02]  /*1300*/  LOP3.LUT R3, R5, 0x1, RZ, 0xc0, !PT ;  /* 0x0000000105037812 */ /* 0x000fe400078ec0ff */
[----:B------:R-:W-:-:S02]  /*1310*/  SEL R5, R17, RZ, P2 ;  /* 0x000000ff11057207 */ /* 0x000fc40001000000 */
[----:B------:R-:W-:Y:S02]  /*1320*/  SEL R6, R18, RZ, P3 ;  /* 0x000000ff12067207 */ /* 0x000fe40001800000 */
[----:B------:R-:W-:Y:S02]  /*1330*/  ISETP.NE.U32.AND P2, PT, R2, 0x1, PT ;  /* 0x000000010200780c */ /* 0x000fe40003f45070 */
[----:B------:R-:W-:Y:S02]  /*1340*/  ISETP.NE.U32.AND P3, PT, R3, 0x1, PT ;  /* 0x000000010300780c */ /* 0x000fe40003f65070 */
[----:B------:R-:W0:Y:S01]  /*1350*/  LDC.64 R2, c[0x0][0x228] ;  /* 0x00008a00ff027b82 */ /* 0x000e220000000a00 */
[----:B------:R-:W-:Y:S01]  /*1360*/  FADD R23, R23, R7 ;  /* 0x0000000717177221 */ /* 0x000fe20000000000 */
[----:B------:R-:W-:-:S04]  /*1370*/  SHF.R.U32.HI R7, RZ, 0x7, R16 ;  /* 0x00000007ff077819 */ /* 0x000fc80000011610 */
[----:B------:R-:W-:Y:S02]  /*1380*/  LOP3.LUT R8, R7, 0x1, RZ, 0xc0, !PT ;  /* 0x0000000107087812 */ /* 0x000fe400078ec0ff */
[--C-:B------:R-:W-:Y:S02]  /*1390*/  SHF.R.U32.HI R9, RZ, 0x6, R16.reuse ;  /* 0x00000006ff097819 */ /* 0x100fe40000011610 */
[----:B------:R-:W-:Y:S02]  /*13a0*/  SEL R7, R35, RZ, P4 ;  /* 0x000000ff23077207 */ /* 0x000fe40002000000 */
[----:B------:R-:W-:Y:S02]  /*13b0*/  ISETP.NE.U32.AND P4, PT, R8, 0x1, PT ;  /* 0x000000010800780c */ /* 0x000fe40003f85070 */
[----:B------:R-:W-:Y:S02]  /*13c0*/  SHF.R.U32.HI R10, RZ, 0x5, R16 ;  /* 0x00000005ff0a7819 */ /* 0x000fe40000011610 */
[----:B------:R-:W-:-:S02]  /*13d0*/  SEL R8, R24, RZ, P5 ;  /* 0x000000ff18087207 */ /* 0x000fc40002800000 */
[--C-:B------:R-:W-:Y:S02]  /*13e0*/  SHF.R.U32.HI R24, RZ, 0x2, R16.reuse ;  /* 0x00000002ff187819 */ /* 0x100fe40000011610 */
[----:B------:R-:W-:Y:S02]  /*13f0*/  LOP3.LUT R9, R9, 0x1, RZ, 0xc0, !PT ;  /* 0x0000000109097812 */ /* 0x000fe400078ec0ff */
[--C-:B------:R-:W-:Y:S02]  /*1400*/  SHF.R.U32.HI R17, RZ, 0x4, R16.reuse ;  /* 0x00000004ff117819 */ /* 0x100fe40000011610 */
[----:B------:R-:W-:Y:S02]  /*1410*/  LOP3.LUT R10, R10, 0x1, RZ, 0xc0, !PT ;  /* 0x000000010a0a7812 */ /* 0x000fe400078ec0ff */
[----:B------:R-:W-:Y:S02]  /*1420*/  SHF.R.U32.HI R18, RZ, 0x3, R16 ;  /* 0x00000003ff127819 */ /* 0x000fe40000011610 */
[----:B------:R-:W-:-:S02]  /*1430*/  LOP3.LUT R24, R24, 0x1, RZ, 0xc0, !PT ;  /* 0x0000000118187812 */ /* 0x000fc400078ec0ff */
[----:B------:R-:W-:Y:S02]  /*1440*/  ISETP.NE.U32.AND P5, PT, R9, 0x1, PT ;  /* 0x000000010900780c */ /* 0x000fe40003fa5070 */
[----:B------:R-:W-:Y:S02]  /*1450*/  LOP3.LUT R17, R17, 0x1, RZ, 0xc0, !PT ;  /* 0x0000000111117812 */ /* 0x000fe400078ec0ff */
[----:B------:R-:W-:Y:S02]  /*1460*/  SEL R9, R25, RZ, P1 ;  /* 0x000000ff19097207 */ /* 0x000fe40000800000 */
[----:B------:R-:W-:Y:S02]  /*1470*/  ISETP.NE.U32.AND P1, PT, R10, 0x1, PT ;  /* 0x000000010a00780c */ /* 0x000fe40003f25070 */
[----:B------:R-:W-:Y:S02]  /*1480*/  LOP3.LUT R18, R18, 0x1, RZ, 0xc0, !PT ;  /* 0x0000000112127812 */ /* 0x000fe400078ec0ff */
[----:B------:R-:W-:-:S02]  /*1490*/  SEL R12, R12, RZ, P4 ;  /* 0x000000ff0c0c7207 */ /* 0x000fc40002000000 */
[----:B------:R-:W-:Y:S02]  /*14a0*/  SEL R10, R11, RZ, P2 ;  /* 0x000000ff0b0a7207 */ /* 0x000fe40001000000 */
[----:B------:R-:W-:Y:S02]  /*14b0*/  ISETP.NE.U32.AND P4, PT, R24, 0x1, PT ;  /* 0x000000011800780c */ /* 0x000fe40003f85070 */
[----:B------:R-:W-:Y:S02]  /*14c0*/  ISETP.NE.U32.AND P2, PT, R17, 0x1, PT ;  /* 0x000000011100780c */ /* 0x000fe40003f45070 */
[----:B------:R-:W-:Y:S01]  /*14d0*/  SHF.R.U32.HI R24, RZ, 0x1, R16 ;  /* 0x00000001ff187819 */ /* 0x000fe20000011610 */
[--C-:B0-----:R-:W-:Y:S01]  /*14e0*/  IMAD.WIDE R16, R32, 0x4, R2.reuse ;  /* 0x0000000420107825 */ /* 0x101fe200078e0202 */
[----:B------:R-:W-:Y:S02]  /*14f0*/  SEL R11, R19, RZ, P3 ;  /* 0x000000ff130b7207 */ /* 0x000fe40001800000 */
[----:B------:R-:W-:Y:S01]  /*1500*/  ISETP.NE.U32.AND P3, PT, R18, 0x1, PT ;  /* 0x000000011200780c */ /* 0x000fe20003f65070 */
[----:B------:R-:W-:Y:S01]  /*1510*/  IMAD.WIDE R18, R33, 0x4, R2 ;  /* 0x0000000421127825 */ /* 0x000fe200078e0202 */
[----:B------:R-:W-:-:S02]  /*1520*/  LOP3.LUT R24, R24, 0x1, RZ, 0xc0, !PT ;  /* 0x0000000118187812 */ /* 0x000fc400078ec0ff */
[----:B------:R-:W-:Y:S01]  /*1530*/  SEL R13, R13, RZ, P5 ;  /* 0x000000ff0d0d7207 */ /* 0x000fe20002800000 */
[----:B------:R-:W-:Y:S01]  /*1540*/  IMAD.WIDE R34, R34, 0x4, R2 ;  /* 0x0000000422227825 */ /* 0x000fe200078e0202 */
[----:B------:R-:W-:Y:S02]  /*1550*/  SEL R14, R14, RZ, P1 ;  /* 0x000000ff0e0e7207 */ /* 0x000fe40000800000 */
[----:B------:R-:W-:Y:S01]  /*1560*/  SEL R15, R15, RZ, P2 ;  /* 0x000000ff0f0f7207 */ /* 0x000fe20001000000 */
[----:B------:R0:W-:Y:S01]  /*1570*/  @!P0 STG.E.128 desc[UR6][R16.64], R4 ;  /* 0x0000000410008986 */ /* 0x0001e2000c101d06 */
[----:B------:R-:W-:-:S03]  /*1580*/  ISETP.NE.U32.AND P1, PT, R24, 0x1, PT ;  /* 0x000000011800780c */ /* 0x000fc60003f25070 */
[----:B------:R0:W-:Y:S01]  /*1590*/  @!P0 STG.E.128 desc[UR6][R18.64], R8 ;  /* 0x0000000812008986 */ /* 0x0001e2000c101d06 */
[----:B------:R-:W-:-:S03]  /*15a0*/  IMAD.WIDE R2, R0, 0x4, R2 ;  /* 0x0000000400027825 */ /* 0x000fc600078e0202 */
[----:B------:R0:W-:Y:S01]  /*15b0*/  @!P0 STG.E.128 desc[UR6][R34.64], R12 ;  /* 0x0000000c22008986 */ /* 0x0001e2000c101d06 */
[----:B------:R-:W-:Y:S02]  /*15c0*/  SEL R23, R23, RZ, P6 ;  /* 0x000000ff17177207 */ /* 0x000fe40003000000 */
[----:B------:R-:W-:Y:S02]  /*15d0*/  SEL R20, R20, RZ, P3 ;  /* 0x000000ff14147207 */ /* 0x000fe40001800000 */
[----:B------:R-:W-:Y:S02]  /*15e0*/  SEL R21, R21, RZ, P4 ;  /* 0x000000ff15157207 */ /* 0x000fe40002000000 */
[----:B------:R-:W-:Y:S01]  /*15f0*/  SEL R22, R22, RZ, P1 ;  /* 0x000000ff16167207 */ /* 0x000fe20000800000 */
[----:B0-----:R-:W-:Y:S06]  /*1600*/  @P0 EXIT ;  /* 0x000000000000094d */ /* 0x001fec0003800000 */
[----:B------:R-:W-:Y:S01]  /*1610*/  STG.E.128 desc[UR6][R2.64], R20 ;  /* 0x0000001402007986 */ /* 0x000fe2000c101d06 */
[----:B------:R-:W-:Y:S05]  /*1620*/  EXIT ;  /* 0x000000000000794d */ /* 0x000fea0003800000 */
.L_x_0:
[----:B------:R-:W-:-:S00]  /*1630*/  BRA `(.L_x_0) ;  /* 0xfffffffc00fc7947 */ /* 0x000fc0000383ffff */
[----:B------:R-:W-:-:S00]  /*1640*/  NOP ;  /* 0x0000000000007918 */ /* 0x000fc00000000000 */
        /* <DEDUP_REMOVED lines=11> */
.L_x_1:


//--------------------- .nv.shared.triton_poi_fused_convolution_relu_2 --------------------------
	.section	.nv.shared.triton_poi_fused_convolution_relu_2,"aw",@nobits
	.sectionflags	@""
	.align	16
	.zero		1024


//--------------------- .nv.constant0.triton_poi_fused_convolution_relu_2 --------------------------
	.section	.nv.constant0.triton_poi_fused_convolution_relu_2,"a",@progbits
	.sectionflags	@""
	.align	4
.nv.constant0.triton_poi_fused_convolution_relu_2:
	.zero		568
